	.headerflags	@"EF_CUDA_TEXMODE_UNIFIED EF_CUDA_64BIT_ADDRESS EF_CUDA_ACCELERATORS EF_CUDA_SM90 EF_CUDA_VIRTUAL_SM(EF_CUDA_SM90)"
	.elftype	@"ET_EXEC"


//--------------------- .nv.info                  --------------------------
	.section	.nv.info,"",@"SHT_CUDA_INFO"
	.align	4


	//----- nvinfo : EIATTR_REGCOUNT
	.align		4
        /*0000*/ 	.byte	0x04, 0x2f
        /*0002*/ 	.short	(.L_1 - .L_0)
	.align		4
.L_0:
        /*0004*/ 	.word	index@(triton_poi_fused_add_clamp_7)
        /*0008*/ 	.word	0x0000000b


	//----- nvinfo : EIATTR_MIN_STACK_SIZE
	.align		4
.L_1:
        /*000c*/ 	.byte	0x04, 0x12
        /*000e*/ 	.short	(.L_3 - .L_2)
	.align		4
.L_2:
        /*0010*/ 	.word	index@(triton_poi_fused_add_clamp_7)
        /*0014*/ 	.word	0x00000000


	//----- nvinfo : EIATTR_FRAME_SIZE
	.align		4
.L_3:
        /*0018*/ 	.byte	0x04, 0x11
        /*001a*/ 	.short	(.L_5 - .L_4)
	.align		4
.L_4:
        /*001c*/ 	.word	index@(triton_poi_fused_add_clamp_7)
        /*0020*/ 	.word	0x00000000


	//----- nvinfo : EIATTR_MIN_STACK_SIZE
	.align		4
.L_5:
        /*0024*/ 	.byte	0x04, 0x12
        /*0026*/ 	.short	(.L_7 - .L_6)
	.align		4
.L_6:
        /*0028*/ 	.word	index@(triton_poi_fused_add_clamp_7)
        /*002c*/ 	.word	0x00000000
.L_7:


//--------------------- .nv.info.triton_poi_fused_add_clamp_7 --------------------------
	.section	.nv.info.triton_poi_fused_add_clamp_7,"",@"SHT_CUDA_INFO"
	.sectionflags	@""
	.align	4


	//----- nvinfo : EIATTR_CUDA_API_VERSION
	.align		4
        /*0000*/ 	.byte	0x04, 0x37
        /*0002*/ 	.short	(.L_9 - .L_8)
.L_8:
        /*0004*/ 	.word	0x0000007c


	//----- nvinfo : EIATTR_KPARAM_INFO
	.align		4
.L_9:
        /*0008*/ 	.byte	0x04, 0x17
        /*000a*/ 	.short	(.L_11 - .L_10)
.L_10:
        /*000c*/ 	.word	0x00000000
        /*0010*/ 	.short	0x0001
        /*0012*/ 	.short	0x0008
        /*0014*/ 	.byte	0x00, 0xf0, 0x11, 0x00


	//----- nvinfo : EIATTR_KPARAM_INFO
	.align		4
.L_11:
        /*0018*/ 	.byte	0x04, 0x17
        /*001a*/ 	.short	(.L_13 - .L_12)
.L_12:
        /*001c*/ 	.word	0x00000000
        /*0020*/ 	.short	0x0000
        /*0022*/ 	.short	0x0000
        /*0024*/ 	.byte	0x00, 0xf4, 0x21, 0x00


	//----- nvinfo : EIATTR_SPARSE_MMA_MASK
	.align		4
.L_13:
        /*0028*/ 	.byte	0x03, 0x50
        /*002a*/ 	.short	0x0000


	//----- nvinfo : EIATTR_MAXREG_COUNT
	.align		4
        /*002c*/ 	.byte	0x03, 0x1b
        /*002e*/ 	.short	0x00ff


	//----- nvinfo : EIATTR_EXIT_INSTR_OFFSETS
	.align		4
        /*0030*/ 	.byte	0x04, 0x1c
        /*0032*/ 	.short	(.L_15 - .L_14)


	//   ....[0]....
.L_14:
        /*0034*/ 	.word	0x000001b0


	//   ....[1]....
        /*0038*/ 	.word	0x00000200


	//----- nvinfo : EIATTR_REQNTID
	.align		4
.L_15:
        /*003c*/ 	.byte	0x04, 0x10
        /*003e*/ 	.short	(.L_17 - .L_16)
.L_16:
        /*0040*/ 	.word	0x00000020
        /*0044*/ 	.word	0x00000001
        /*0048*/ 	.word	0x00000001


	//----- nvinfo : EIATTR_CBANK_PARAM_SIZE
	.align		4
.L_17:
        /*004c*/ 	.byte	0x03, 0x19
        /*004e*/ 	.short	0x000c


	//----- nvinfo : EIATTR_PARAM_CBANK
	.align		4
        /*0050*/ 	.byte	0x04, 0x0a
        /*0052*/ 	.short	(.L_19 - .L_18)
	.align		4
.L_18:
        /*0054*/ 	.word	index@(.nv.constant0.triton_poi_fused_add_clamp_7)
        /*0058*/ 	.short	0x0210
        /*005a*/ 	.short	0x000c


	//----- nvinfo : EIATTR_SW_WAR
	.align		4
.L_19:
        /*005c*/ 	.byte	0x04, 0x36
        /*005e*/ 	.short	(.L_21 - .L_20)
.L_20:
        /*0060*/ 	.word	0x00000008
.L_21:


//--------------------- .nv.callgraph             --------------------------
	.section	.nv.callgraph,"",@"SHT_CUDA_CALLGRAPH"
	.align	4
	.sectionentsize	8
	.align		4
        /*0000*/ 	.word	0x00000000
	.align		4
        /*0004*/ 	.word	0xffffffff
	.align		4
        /*0008*/ 	.word	0x00000000
	.align		4
        /*000c*/ 	.word	0xfffffffe
	.align		4
        /*0010*/ 	.word	0x00000000
	.align		4
        /*0014*/ 	.word	0xfffffffd
	.align		4
        /*0018*/ 	.word	0x00000000
	.align		4
        /*001c*/ 	.word	0xfffffffc


//--------------------- .text.triton_poi_fused_add_clamp_7 --------------------------
	.section	.text.triton_poi_fused_add_clamp_7,"ax",@progbits
	.align	128
        .global         triton_poi_fused_add_clamp_7
        .type           triton_poi_fused_add_clamp_7,@function
        .size           triton_poi_fused_add_clamp_7,(.L_x_1 - triton_poi_fused_add_clamp_7)
        .other          triton_poi_fused_add_clamp_7,@"STO_CUDA_ENTRY STV_DEFAULT"
triton_poi_fused_add_clamp_7:
.text.triton_poi_fused_add_clamp_7:
[----:B------:R-:W0:Y:S02]  /*0000*/  LDC R1, c[0x0][0x28] ;  /* 0x00000a00ff017b82 */ /* 0x000e240000000800 */
[----:B------:R-:W1:Y:S01]  /*0010*/  S2R R0, SR_TID.X ;  /* 0x0000000000007919 */ /* 0x000e620000002100 */
[----:B------:R-:W-:Y:S01]  /*0020*/  IMAD.MOV.U32 R3, RZ, RZ, 0x3e800000 ;  /* 0x3e800000ff037424 */ /* 0x000fe200078e00ff */
[----:B------:R-:W2:Y:S01]  /*0030*/  S2R R5, SR_CTAID.X ;  /* 0x0000000000057919 */ /* 0x000ea20000002500 */
[----:B-1----:R-:W-:-:S05]  /*0040*/  IMAD.SHL.U32 R0, R0, 0x2, RZ ;  /* 0x0000000200007824 */ /* 0x002fca00078e00ff */
[----:B------:R-:W-:-:S05]  /*0050*/  LOP3.LUT R0, R0, 0x3e, RZ, 0xc0, !PT ;  /* 0x0000003e00007812 */ /* 0x000fca00078ec0ff */
[----:B--2---:R-:W-:-:S05]  /*0060*/  IMAD R5, R5, 0x40, R0 ;  /* 0x0000004005057824 */ /* 0x004fca00078e0200 */
[----:B------:R-:W-:Y:S02]  /*0070*/  IADD3 R0, R5, 0x1, RZ ;  /* 0x0000000105007810 */ /* 0x000fe40007ffe0ff */
[----:B------:R-:W-:Y:S02]  /*0080*/  I2FP.F32.S32 R2, R5 ;  /* 0x0000000500027245 */ /* 0x000fe40000201400 */
[----:B------:R-:W-:Y:S02]  /*0090*/  I2FP.F32.S32 R0, R0 ;  /* 0x0000000000007245 */ /* 0x000fe40000201400 */
[----:B------:R-:W-:Y:S01]  /*00a0*/  ISETP.GE.AND P0, PT, R5, 0x40, PT ;  /* 0x000000400500780c */ /* 0x000fe20003f06270 */
[----:B------:R-:W-:Y:S02]  /*00b0*/  FADD R2, R2, 0.5 ;  /* 0x3f00000002027421 */ /* 0x000fe40000000000 */
[----:B------:R-:W-:Y:S02]  /*00c0*/  FADD R0, R0, 0.5 ;  /* 0x3f00000000007421 */ /* 0x000fe40000000000 */
[----:B------:R-:W-:-:S02]  /*00d0*/  FFMA R2, R2, R3, -0.5 ;  /* 0xbf00000002027423 */ /* 0x000fc40000000003 */
[----:B------:R-:W-:-:S03]  /*00e0*/  FFMA R0, R0, R3, -0.5 ;  /* 0xbf00000000007423 */ /* 0x000fc60000000003 */
[----:B------:R-:W-:Y:S02]  /*00f0*/  FMNMX R4, RZ, R2, !PT ;  /* 0x00000002ff047209 */ /* 0x000fe40007800000 */
[----:B------:R-:W-:Y:S01]  /*0100*/  FMNMX R0, RZ, R0, !PT ;  /* 0x00000000ff007209 */ /* 0x000fe20007800000 */
[----:B------:R-:W1:Y:S03]  /*0110*/  LDC.64 R2, c[0x0][0x210] ;  /* 0x00008400ff027b82 */ /* 0x000e660000000a00 */
[----:B------:R-:W2:Y:S08]  /*0120*/  F2I.TRUNC.NTZ R4, R4 ;  /* 0x0000000400047305 */ /* 0x000eb0000020f100 */
[----:B------:R-:W3:Y:S01]  /*0130*/  F2I.TRUNC.NTZ R0, R0 ;  /* 0x0000000000007305 */ /* 0x000ee2000020f100 */
[----:B--2---:R-:W-:-:S05]  /*0140*/  VIMNMX R6, R4, 0xe, PT ;  /* 0x0000000e04067848 */ /* 0x004fca0003fe0100 */
[----:B------:R-:W-:Y:S02]  /*0150*/  VIADD R6, R6, 0x1 ;  /* 0x0000000106067836 */ /* 0x000fe40000000000 */
[----:B-1----:R-:W-:Y:S01]  /*0160*/  IMAD.WIDE R2, R5, 0x8, R2 ;  /* 0x0000000805027825 */ /* 0x002fe200078e0202 */
[----:B---3--:R-:W-:Y:S02]  /*0170*/  VIMNMX R7, R0, 0xe, PT ;  /* 0x0000000e00077848 */ /* 0x008fe40003fe0100 */
[----:B------:R-:W-:Y:S02]  /*0180*/  SHF.R.S32.HI R5, RZ, 0x1f, R6 ;  /* 0x0000001fff057819 */ /* 0x000fe40000011406 */
[----:B------:R-:W-:-:S04]  /*0190*/  IADD3 R8, R7, 0x1, RZ ;  /* 0x0000000107087810 */ /* 0x000fc80007ffe0ff */
[----:B------:R-:W-:Y:S01]  /*01a0*/  SHF.R.S32.HI R7, RZ, 0x1f, R8 ;  /* 0x0000001fff077819 */ /* 0x000fe20000011408 */
[----:B------:R-:W-:Y:S06]  /*01b0*/  @P0 EXIT ;  /* 0x000000000000094d */ /* 0x000fec0003800000 */
[----:B------:R-:W-:Y:S01]  /*01c0*/  IMAD.MOV.U32 R4, RZ, RZ, R6 ;  /* 0x000000ffff047224 */ /* 0x000fe200078e0006 */
[----:B------:R-:W-:Y:S01]  /*01d0*/  MOV R6, R8 ;  /* 0x0000000800067202 */ /* 0x000fe20000000f00 */
[----:B------:R-:W-:-:S04]  /*01e0*/  ULDC.64 UR4, c[0x0][0x208] ;  /* 0x0000820000047ab9 */ /* 0x000fc80000000a00 */
[----:B------:R-:W-:Y:S01]  /*01f0*/  STG.E.128 desc[UR4][R2.64], R4 ;  /* 0x0000000402007986 */ /* 0x000fe2000c101d04 */
[----:B------:R-:W-:Y:S05]  /*0200*/  EXIT ;  /* 0x000000000000794d */ /* 0x000fea0003800000 */
.L_x_0:
[----:B------:R-:W-:-:S00]  /*0210*/  BRA `(.L_x_0) ;  /* 0xfffffffc00fc7947 */ /* 0x000fc0000383ffff */
[----:B------:R-:W-:-:S00]  /*0220*/  NOP ;  /* 0x0000000000007918 */ /* 0x000fc00000000000 */
        /* <DEDUP_REMOVED lines=13> */
.L_x_1:


//--------------------- .nv.constant0.triton_poi_fused_add_clamp_7 --------------------------
	.section	.nv.constant0.triton_poi_fused_add_clamp_7,"a",@progbits
	.sectionflags	@""
	.align	4
.nv.constant0.triton_poi_fused_add_clamp_7:
	.zero		540
